	.headerflags	@"EF_CUDA_TEXMODE_UNIFIED EF_CUDA_64BIT_ADDRESS EF_CUDA_ACCELERATORS EF_CUDA_SM90 EF_CUDA_VIRTUAL_SM(EF_CUDA_SM90)"
	.elftype	@"ET_EXEC"


//--------------------- .nv.info                  --------------------------
	.section	.nv.info,"",@"SHT_CUDA_INFO"
	.align	4


	//----- nvinfo : EIATTR_REGCOUNT
	.align		4
        /*0000*/ 	.byte	0x04, 0x2f
        /*0002*/ 	.short	(.L_1 - .L_0)
	.align		4
.L_0:
        /*0004*/ 	.word	index@(triton_poi_fused__native_batch_norm_legit_no_training_mul_sigmoid_13)
        /*0008*/ 	.word	0x0000000c


	//----- nvinfo : EIATTR_MIN_STACK_SIZE
	.align		4
.L_1:
        /*000c*/ 	.byte	0x04, 0x12
        /*000e*/ 	.short	(.L_3 - .L_2)
	.align		4
.L_2:
        /*0010*/ 	.word	index@(triton_poi_fused__native_batch_norm_legit_no_training_mul_sigmoid_13)
        /*0014*/ 	.word	0x00000000


	//----- nvinfo : EIATTR_FRAME_SIZE
	.align		4
.L_3:
        /*0018*/ 	.byte	0x04, 0x11
        /*001a*/ 	.short	(.L_5 - .L_4)
	.align		4
.L_4:
        /*001c*/ 	.word	index@(triton_poi_fused__native_batch_norm_legit_no_training_mul_sigmoid_13)
        /*0020*/ 	.word	0x00000000


	//----- nvinfo : EIATTR_MIN_STACK_SIZE
	.align		4
.L_5:
        /*0024*/ 	.byte	0x04, 0x12
        /*0026*/ 	.short	(.L_7 - .L_6)
	.align		4
.L_6:
        /*0028*/ 	.word	index@(triton_poi_fused__native_batch_norm_legit_no_training_mul_sigmoid_13)
        /*002c*/ 	.word	0x00000000
.L_7:


//--------------------- .nv.info.triton_poi_fused__native_batch_norm_legit_no_training_mul_sigmoid_13 --------------------------
	.section	.nv.info.triton_poi_fused__native_batch_norm_legit_no_training_mul_sigmoid_13,"",@"SHT_CUDA_INFO"
	.sectionflags	@""
	.align	4


	//----- nvinfo : EIATTR_CUDA_API_VERSION
	.align		4
        /*0000*/ 	.byte	0x04, 0x37
        /*0002*/ 	.short	(.L_9 - .L_8)
.L_8:
        /*0004*/ 	.word	0x0000007c


	//----- nvinfo : EIATTR_KPARAM_INFO
	.align		4
.L_9:
        /*0008*/ 	.byte	0x04, 0x17
        /*000a*/ 	.short	(.L_11 - .L_10)
.L_10:
        /*000c*/ 	.word	0x00000000
        /*0010*/ 	.short	0x0002
        /*0012*/ 	.short	0x0010
        /*0014*/ 	.byte	0x00, 0xf0, 0x11, 0x00


	//----- nvinfo : EIATTR_KPARAM_INFO
	.align		4
.L_11:
        /*0018*/ 	.byte	0x04, 0x17
        /*001a*/ 	.short	(.L_13 - .L_12)
.L_12:
        /*001c*/ 	.word	0x00000000
        /*0020*/ 	.short	0x0001
        /*0022*/ 	.short	0x0008
        /*0024*/ 	.byte	0x00, 0xf4, 0x21, 0x00


	//----- nvinfo : EIATTR_KPARAM_INFO
	.align		4
.L_13:
        /*0028*/ 	.byte	0x04, 0x17
        /*002a*/ 	.short	(.L_15 - .L_14)
.L_14:
        /*002c*/ 	.word	0x00000000
        /*0030*/ 	.short	0x0000
        /*0032*/ 	.short	0x0000
        /*0034*/ 	.byte	0x00, 0xf4, 0x21, 0x00


	//----- nvinfo : EIATTR_SPARSE_MMA_MASK
	.align		4
.L_15:
        /*0038*/ 	.byte	0x03, 0x50
        /*003a*/ 	.short	0x0000


	//----- nvinfo : EIATTR_MAXREG_COUNT
	.align		4
        /*003c*/ 	.byte	0x03, 0x1b
        /*003e*/ 	.short	0x00ff


	//----- nvinfo : EIATTR_EXIT_INSTR_OFFSETS
	.align		4
        /*0040*/ 	.byte	0x04, 0x1c
        /*0042*/ 	.short	(.L_17 - .L_16)


	//   ....[0]....
.L_16:
        /*0044*/ 	.word	0x00000140


	//   ....[1]....
        /*0048*/ 	.word	0x00000160


	//----- nvinfo : EIATTR_REQNTID
	.align		4
.L_17:
        /*004c*/ 	.byte	0x04, 0x10
        /*004e*/ 	.short	(.L_19 - .L_18)
.L_18:
        /*0050*/ 	.word	0x00000080
        /*0054*/ 	.word	0x00000001
        /*0058*/ 	.word	0x00000001


	//----- nvinfo : EIATTR_CBANK_PARAM_SIZE
	.align		4
.L_19:
        /*005c*/ 	.byte	0x03, 0x19
        /*005e*/ 	.short	0x0014


	//----- nvinfo : EIATTR_PARAM_CBANK
	.align		4
        /*0060*/ 	.byte	0x04, 0x0a
        /*0062*/ 	.short	(.L_21 - .L_20)
	.align		4
.L_20:
        /*0064*/ 	.word	index@(.nv.constant0.triton_poi_fused__native_batch_norm_legit_no_training_mul_sigmoid_13)
        /*0068*/ 	.short	0x0210
        /*006a*/ 	.short	0x0014


	//----- nvinfo : EIATTR_SW_WAR
	.align		4
.L_21:
        /*006c*/ 	.byte	0x04, 0x36
        /*006e*/ 	.short	(.L_23 - .L_22)
.L_22:
        /*0070*/ 	.word	0x00000008
.L_23:


//--------------------- .nv.callgraph             --------------------------
	.section	.nv.callgraph,"",@"SHT_CUDA_CALLGRAPH"
	.align	4
	.sectionentsize	8
	.align		4
        /*0000*/ 	.word	0x00000000
	.align		4
        /*0004*/ 	.word	0xffffffff
	.align		4
        /*0008*/ 	.word	0x00000000
	.align		4
        /*000c*/ 	.word	0xfffffffe
	.align		4
        /*0010*/ 	.word	0x00000000
	.align		4
        /*0014*/ 	.word	0xfffffffd
	.align		4
        /*0018*/ 	.word	0x00000000
	.align		4
        /*001c*/ 	.word	0xfffffffc


//--------------------- .text.triton_poi_fused__native_batch_norm_legit_no_training_mul_sigmoid_13 --------------------------
	.section	.text.triton_poi_fused__native_batch_norm_legit_no_training_mul_sigmoid_13,"ax",@progbits
	.align	128
        .global         triton_poi_fused__native_batch_norm_legit_no_training_mul_sigmoid_13
        .type           triton_poi_fused__native_batch_norm_legit_no_training_mul_sigmoid_13,@function
        .size           triton_poi_fused__native_batch_norm_legit_no_training_mul_sigmoid_13,(.L_x_1 - triton_poi_fused__native_batch_norm_legit_no_training_mul_sigmoid_13)
        .other          triton_poi_fused__native_batch_norm_legit_no_training_mul_sigmoid_13,@"STO_CUDA_ENTRY STV_DEFAULT"
triton_poi_fused__native_batch_norm_legit_no_training_mul_sigmoid_13:
.text.triton_poi_fused__native_batch_norm_legit_no_training_mul_sigmoid_13:
[----:B------:R-:W0:Y:S02]  /*0000*/  LDC R1, c[0x0][0x28] ;  /* 0x00000a00ff017b82 */ /* 0x000e240000000800 */
[----:B------:R-:W1:Y:S01]  /*0010*/  S2R R0, SR_TID.X ;  /* 0x0000000000007919 */ /* 0x000e620000002100 */
[----:B------:R-:W2:Y:S01]  /*0020*/  LDC.64 R2, c[0x0][0x210] ;  /* 0x00008400ff027b82 */ /* 0x000ea20000000a00 */
[----:B------:R-:W-:Y:S01]  /*0030*/  ULDC.64 UR4, c[0x0][0x208] ;  /* 0x0000820000047ab9 */ /* 0x000fe20000000a00 */
[----:B------:R-:W3:Y:S06]  /*0040*/  S2R R7, SR_CTAID.X ;  /* 0x0000000000077919 */ /* 0x000eec0000002500 */
[----:B------:R-:W4:Y:S01]  /*0050*/  LDC.64 R4, c[0x0][0x218] ;  /* 0x00008600ff047b82 */ /* 0x000f220000000a00 */
[----:B-1----:R-:W-:-:S02]  /*0060*/  LOP3.LUT R0, R0, 0x7f, RZ, 0xc0, !PT ;  /* 0x0000007f00007812 */ /* 0x002fc400078ec0ff */
[----:B---3--:R-:W-:-:S03]  /*0070*/  SHF.R.S32.HI R6, RZ, 0x18, R7 ;  /* 0x00000018ff067819 */ /* 0x008fc60000011407 */
[----:B------:R-:W-:Y:S01]  /*0080*/  IMAD R7, R7, 0x80, R0 ;  /* 0x0000008007077824 */ /* 0x000fe200078e0200 */
[----:B------:R-:W-:-:S03]  /*0090*/  SGXT R0, R6, 0x1 ;  /* 0x000000010600781a */ /* 0x000fc60000000200 */
[C---:B--2---:R-:W-:Y:S01]  /*00a0*/  IMAD.WIDE R2, R7.reuse, 0x4, R2 ;  /* 0x0000000407027825 */ /* 0x044fe200078e0202 */
[----:B------:R-:W-:Y:S02]  /*00b0*/  ISETP.GE.AND P0, PT, R7, 0xa00, PT ;  /* 0x00000a000700780c */ /* 0x000fe40003f06270 */
[----:B------:R-:W-:Y:S01]  /*00c0*/  LEA.HI R0, R0, R7, RZ, 0x4 ;  /* 0x0000000700007211 */ /* 0x000fe200078f20ff */
[----:B------:R-:W-:-:S03]  /*00d0*/  IMAD.MOV.U32 R7, RZ, RZ, RZ ;  /* 0x000000ffff077224 */ /* 0x000fc600078e00ff */
[----:B------:R-:W-:Y:S01]  /*00e0*/  SHF.R.S32.HI R9, RZ, 0x4, R0 ;  /* 0x00000004ff097819 */ /* 0x000fe20000011400 */
[----:B------:R-:W-:-:S04]  /*00f0*/  IMAD.MOV.U32 R0, RZ, RZ, RZ ;  /* 0x000000ffff007224 */ /* 0x000fc800078e00ff */
[----:B----4-:R-:W-:Y:S02]  /*0100*/  IMAD.WIDE R4, R9, 0x4, R4 ;  /* 0x0000000409047825 */ /* 0x010fe400078e0204 */
[----:B------:R-:W2:Y:S04]  /*0110*/  @!P0 LDG.E R0, desc[UR4][R2.64] ;  /* 0x0000000402008981 */ /* 0x000ea8000c1e1900 */
[----:B------:R-:W2:Y:S02]  /*0120*/  @!P0 LDG.E.EL R7, desc[UR4][R4.64] ;  /* 0x0000000404078981 */ /* 0x000ea4000c2e1900 */
[----:B--2---:R-:W-:Y:S01]  /*0130*/  FMUL R7, R7, R0 ;  /* 0x0000000007077220 */ /* 0x004fe20000400000 */
[----:B------:R-:W-:Y:S06]  /*0140*/  @P0 EXIT ;  /* 0x000000000000094d */ /* 0x000fec0003800000 */
[----:B------:R-:W-:Y:S01]  /*0150*/  STG.E desc[UR4][R2.64], R7 ;  /* 0x0000000702007986 */ /* 0x000fe2000c101904 */
[----:B------:R-:W-:Y:S05]  /*0160*/  EXIT ;  /* 0x000000000000794d */ /* 0x000fea0003800000 */
.L_x_0:
[----:B------:R-:W-:-:S00]  /*0170*/  BRA `(.L_x_0) ;  /* 0xfffffffc00fc7947 */ /* 0x000fc0000383ffff */
[----:B------:R-:W-:-:S00]  /*0180*/  NOP ;  /* 0x0000000000007918 */ /* 0x000fc00000000000 */
[----:B------:R-:W-:-:S00]  /*0190*/  NOP ;  /* 0x0000000000007918 */ /* 0x000fc00000000000 */
[----:B------:R-:W-:-:S00]  /*01a0*/  NOP ;  /* 0x0000000000007918 */ /* 0x000fc00000000000 */
[----:B------:R-:W-:-:S00]  /*01b0*/  NOP ;  /* 0x0000000000007918 */ /* 0x000fc00000000000 */
[----:B------:R-:W-:-:S00]  /*01c0*/  NOP ;  /* 0x0000000000007918 */ /* 0x000fc00000000000 */
[----:B------:R-:W-:-:S00]  /*01d0*/  NOP ;  /* 0x0000000000007918 */ /* 0x000fc00000000000 */
[----:B------:R-:W-:-:S00]  /*01e0*/  NOP ;  /* 0x0000000000007918 */ /* 0x000fc00000000000 */
[----:B------:R-:W-:-:S00]  /*01f0*/  NOP ;  /* 0x0000000000007918 */ /* 0x000fc00000000000 */
.L_x_1:


//--------------------- .nv.constant0.triton_poi_fused__native_batch_norm_legit_no_training_mul_sigmoid_13 --------------------------
	.section	.nv.constant0.triton_poi_fused__native_batch_norm_legit_no_training_mul_sigmoid_13,"a",@progbits
	.sectionflags	@""
	.align	4
.nv.constant0.triton_poi_fused__native_batch_norm_legit_no_training_mul_sigmoid_13:
	.zero		548
